	.headerflags	@"EF_CUDA_TEXMODE_UNIFIED EF_CUDA_64BIT_ADDRESS EF_CUDA_ACCELERATORS EF_CUDA_SM90 EF_CUDA_VIRTUAL_SM(EF_CUDA_SM90)"
	.elftype	@"ET_EXEC"


//--------------------- .nv.info                  --------------------------
	.section	.nv.info,"",@"SHT_CUDA_INFO"
	.align	4


	//----- nvinfo : EIATTR_REGCOUNT
	.align		4
        /*0000*/ 	.byte	0x04, 0x2f
        /*0002*/ 	.short	(.L_1 - .L_0)
	.align		4
.L_0:
        /*0004*/ 	.word	index@(triton_poi_fused_add_mul_sigmoid_12)
        /*0008*/ 	.word	0x00000010


	//----- nvinfo : EIATTR_MIN_STACK_SIZE
	.align		4
.L_1:
        /*000c*/ 	.byte	0x04, 0x12
        /*000e*/ 	.short	(.L_3 - .L_2)
	.align		4
.L_2:
        /*0010*/ 	.word	index@(triton_poi_fused_add_mul_sigmoid_12)
        /*0014*/ 	.word	0x00000000


	//----- nvinfo : EIATTR_FRAME_SIZE
	.align		4
.L_3:
        /*0018*/ 	.byte	0x04, 0x11
        /*001a*/ 	.short	(.L_5 - .L_4)
	.align		4
.L_4:
        /*001c*/ 	.word	index@(triton_poi_fused_add_mul_sigmoid_12)
        /*0020*/ 	.word	0x00000000


	//----- nvinfo : EIATTR_MIN_STACK_SIZE
	.align		4
.L_5:
        /*0024*/ 	.byte	0x04, 0x12
        /*0026*/ 	.short	(.L_7 - .L_6)
	.align		4
.L_6:
        /*0028*/ 	.word	index@(triton_poi_fused_add_mul_sigmoid_12)
        /*002c*/ 	.word	0x00000000
.L_7:


//--------------------- .nv.info.triton_poi_fused_add_mul_sigmoid_12 --------------------------
	.section	.nv.info.triton_poi_fused_add_mul_sigmoid_12,"",@"SHT_CUDA_INFO"
	.sectionflags	@""
	.align	4


	//----- nvinfo : EIATTR_CUDA_API_VERSION
	.align		4
        /*0000*/ 	.byte	0x04, 0x37
        /*0002*/ 	.short	(.L_9 - .L_8)
.L_8:
        /*0004*/ 	.word	0x0000007c


	//----- nvinfo : EIATTR_KPARAM_INFO
	.align		4
.L_9:
        /*0008*/ 	.byte	0x04, 0x17
        /*000a*/ 	.short	(.L_11 - .L_10)
.L_10:
        /*000c*/ 	.word	0x00000000
        /*0010*/ 	.short	0x0003
        /*0012*/ 	.short	0x0018
        /*0014*/ 	.byte	0x00, 0xf0, 0x11, 0x00


	//----- nvinfo : EIATTR_KPARAM_INFO
	.align		4
.L_11:
        /*0018*/ 	.byte	0x04, 0x17
        /*001a*/ 	.short	(.L_13 - .L_12)
.L_12:
        /*001c*/ 	.word	0x00000000
        /*0020*/ 	.short	0x0002
        /*0022*/ 	.short	0x0010
        /*0024*/ 	.byte	0x00, 0xf4, 0x21, 0x00


	//----- nvinfo : EIATTR_KPARAM_INFO
	.align		4
.L_13:
        /*0028*/ 	.byte	0x04, 0x17
        /*002a*/ 	.short	(.L_15 - .L_14)
.L_14:
        /*002c*/ 	.word	0x00000000
        /*0030*/ 	.short	0x0001
        /*0032*/ 	.short	0x0008
        /*0034*/ 	.byte	0x00, 0xf4, 0x21, 0x00


	//----- nvinfo : EIATTR_KPARAM_INFO
	.align		4
.L_15:
        /*0038*/ 	.byte	0x04, 0x17
        /*003a*/ 	.short	(.L_17 - .L_16)
.L_16:
        /*003c*/ 	.word	0x00000000
        /*0040*/ 	.short	0x0000
        /*0042*/ 	.short	0x0000
        /*0044*/ 	.byte	0x00, 0xf4, 0x21, 0x00


	//----- nvinfo : EIATTR_SPARSE_MMA_MASK
	.align		4
.L_17:
        /*0048*/ 	.byte	0x03, 0x50
        /*004a*/ 	.short	0x0000


	//----- nvinfo : EIATTR_MAXREG_COUNT
	.align		4
        /*004c*/ 	.byte	0x03, 0x1b
        /*004e*/ 	.short	0x00ff


	//----- nvinfo : EIATTR_EXIT_INSTR_OFFSETS
	.align		4
        /*0050*/ 	.byte	0x04, 0x1c
        /*0052*/ 	.short	(.L_19 - .L_18)


	//   ....[0]....
.L_18:
        /*0054*/ 	.word	0x000002f0


	//   ....[1]....
        /*0058*/ 	.word	0x00000310


	//----- nvinfo : EIATTR_REQNTID
	.align		4
.L_19:
        /*005c*/ 	.byte	0x04, 0x10
        /*005e*/ 	.short	(.L_21 - .L_20)
.L_20:
        /*0060*/ 	.word	0x00000080
        /*0064*/ 	.word	0x00000001
        /*0068*/ 	.word	0x00000001


	//----- nvinfo : EIATTR_CBANK_PARAM_SIZE
	.align		4
.L_21:
        /*006c*/ 	.byte	0x03, 0x19
        /*006e*/ 	.short	0x001c


	//----- nvinfo : EIATTR_PARAM_CBANK
	.align		4
        /*0070*/ 	.byte	0x04, 0x0a
        /*0072*/ 	.short	(.L_23 - .L_22)
	.align		4
.L_22:
        /*0074*/ 	.word	index@(.nv.constant0.triton_poi_fused_add_mul_sigmoid_12)
        /*0078*/ 	.short	0x0210
        /*007a*/ 	.short	0x001c


	//----- nvinfo : EIATTR_SW_WAR
	.align		4
.L_23:
        /*007c*/ 	.byte	0x04, 0x36
        /*007e*/ 	.short	(.L_25 - .L_24)
.L_24:
        /*0080*/ 	.word	0x00000008
.L_25:


//--------------------- .nv.callgraph             --------------------------
	.section	.nv.callgraph,"",@"SHT_CUDA_CALLGRAPH"
	.align	4
	.sectionentsize	8
	.align		4
        /*0000*/ 	.word	0x00000000
	.align		4
        /*0004*/ 	.word	0xffffffff
	.align		4
        /*0008*/ 	.word	0x00000000
	.align		4
        /*000c*/ 	.word	0xfffffffe
	.align		4
        /*0010*/ 	.word	0x00000000
	.align		4
        /*0014*/ 	.word	0xfffffffd
	.align		4
        /*0018*/ 	.word	0x00000000
	.align		4
        /*001c*/ 	.word	0xfffffffc


//--------------------- .text.triton_poi_fused_add_mul_sigmoid_12 --------------------------
	.section	.text.triton_poi_fused_add_mul_sigmoid_12,"ax",@progbits
	.align	128
        .global         triton_poi_fused_add_mul_sigmoid_12
        .type           triton_poi_fused_add_mul_sigmoid_12,@function
        .size           triton_poi_fused_add_mul_sigmoid_12,(.L_x_1 - triton_poi_fused_add_mul_sigmoid_12)
        .other          triton_poi_fused_add_mul_sigmoid_12,@"STO_CUDA_ENTRY STV_DEFAULT"
triton_poi_fused_add_mul_sigmoid_12:
.text.triton_poi_fused_add_mul_sigmoid_12:
[----:B------:R-:W0:Y:S02]  /*0000*/  LDC R1, c[0x0][0x28] ;  /* 0x00000a00ff017b82 */ /* 0x000e240000000800 */
[----:B------:R-:W1:Y:S01]  /*0010*/  S2R R0, SR_TID.X ;  /* 0x0000000000007919 */ /* 0x000e620000002100 */
[----:B------:R-:W2:Y:S01]  /*0020*/  LDC.64 R8, c[0x0][0x218] ;  /* 0x00008600ff087b82 */ /* 0x000ea20000000a00 */
[----:B------:R-:W-:Y:S01]  /*0030*/  CS2R R12, SRZ ;  /* 0x00000000000c7805 */ /* 0x000fe2000001ff00 */
[----:B------:R-:W-:Y:S01]  /*0040*/  ULDC.64 UR4, c[0x0][0x208] ;  /* 0x0000820000047ab9 */ /* 0x000fe20000000a00 */
[----:B------:R-:W3:Y:S05]  /*0050*/  S2R R5, SR_CTAID.X ;  /* 0x0000000000057919 */ /* 0x000eea0000002500 */
[----:B------:R-:W4:Y:S08]  /*0060*/  LDC.64 R2, c[0x0][0x210] ;  /* 0x00008400ff027b82 */ /* 0x000f300000000a00 */
[----:B------:R-:W5:Y:S01]  /*0070*/  LDC.64 R10, c[0x0][0x220] ;  /* 0x00008800ff0a7b82 */ /* 0x000f620000000a00 */
[----:B-1----:R-:W-:-:S04]  /*0080*/  SHF.L.U32 R0, R0, 0x1, RZ ;  /* 0x0000000100007819 */ /* 0x002fc800000006ff */
[----:B------:R-:W-:-:S04]  /*0090*/  LOP3.LUT R0, R0, 0xfe, RZ, 0xc0, !PT ;  /* 0x000000fe00007812 */ /* 0x000fc800078ec0ff */
[----:B---3--:R-:W-:-:S04]  /*00a0*/  LEA R5, R5, R0, 0x8 ;  /* 0x0000000005057211 */ /* 0x008fc800078e40ff */
[C---:B------:R-:W-:Y:S01]  /*00b0*/  ISETP.GE.AND P0, PT, R5.reuse, 0xc40, PT ;  /* 0x00000c400500780c */ /* 0x040fe20003f06270 */
[----:B--2---:R-:W-:-:S12]  /*00c0*/  IMAD.WIDE R8, R5, 0x4, R8 ;  /* 0x0000000405087825 */ /* 0x004fd800078e0208 */
[----:B------:R-:W2:Y:S01]  /*00d0*/  @!P0 LDG.E.64 R12, desc[UR4][R8.64] ;  /* 0x00000004080c8981 */ /* 0x000ea2000c1e1b00 */
[----:B----4-:R-:W-:Y:S01]  /*00e0*/  IMAD.WIDE R2, R5, 0x4, R2 ;  /* 0x0000000405027825 */ /* 0x010fe200078e0202 */
[----:B------:R-:W-:-:S03]  /*00f0*/  CS2R R6, SRZ ;  /* 0x0000000000067805 */ /* 0x000fc6000001ff00 */
[----:B-----5:R-:W-:Y:S01]  /*0100*/  IMAD.WIDE R10, R5, 0x4, R10 ;  /* 0x00000004050a7825 */ /* 0x020fe200078e020a */
[----:B------:R-:W-:-:S04]  /*0110*/  CS2R R4, SRZ ;  /* 0x0000000000047805 */ /* 0x000fc8000001ff00 */
[----:B------:R1:W3:Y:S04]  /*0120*/  @!P0 LDG.E.64 R6, desc[UR4][R10.64] ;  /* 0x000000040a068981 */ /* 0x0002e8000c1e1b00 */
[----:B------:R-:W3:Y:S01]  /*0130*/  @!P0 LDG.E.64 R4, desc[UR4][R2.64] ;  /* 0x0000000402048981 */ /* 0x000ee2000c1e1b00 */
[----:B-1----:R-:W-:Y:S01]  /*0140*/  HFMA2.MMA R11, -RZ, RZ, 1.625, 0 ;  /* 0x3e800000ff0b7435 */ /* 0x002fe200000001ff */
[----:B--2---:R-:W-:Y:S01]  /*0150*/  FADD R12, RZ, -R12 ;  /* 0x8000000cff0c7221 */ /* 0x004fe20000000000 */
[----:B------:R-:W-:-:S03]  /*0160*/  FADD R13, RZ, -R13 ;  /* 0x8000000dff0d7221 */ /* 0x000fc60000000000 */
[----:B------:R-:W-:Y:S01]  /*0170*/  FMUL R12, R12, 1.4426950216293334961 ;  /* 0x3fb8aa3b0c0c7820 */ /* 0x000fe20000400000 */
[----:B------:R-:W-:-:S04]  /*0180*/  FMUL R13, R13, 1.4426950216293334961 ;  /* 0x3fb8aa3b0d0d7820 */ /* 0x000fc80000400000 */
[----:B------:R-:W-:Y:S02]  /*0190*/  FSETP.GEU.AND P1, PT, R12, -126, PT ;  /* 0xc2fc00000c00780b */ /* 0x000fe40003f2e000 */
[----:B------:R-:W-:-:S11]  /*01a0*/  FSETP.GEU.AND P2, PT, R13, -126, PT ;  /* 0xc2fc00000d00780b */ /* 0x000fd60003f4e000 */
[----:B------:R-:W-:Y:S02]  /*01b0*/  @!P1 FMUL R12, R12, 0.5 ;  /* 0x3f0000000c0c9820 */ /* 0x000fe40000400000 */
[----:B------:R-:W-:Y:S02]  /*01c0*/  @!P2 FMUL R13, R13, 0.5 ;  /* 0x3f0000000d0da820 */ /* 0x000fe40000400000 */
[----:B------:R-:W1:Y:S08]  /*01d0*/  MUFU.EX2 R0, R12 ;  /* 0x0000000c00007308 */ /* 0x000e700000000800 */
[----:B------:R-:W2:Y:S01]  /*01e0*/  MUFU.EX2 R8, R13 ;  /* 0x0000000d00087308 */ /* 0x000ea20000000800 */
[----:B-1----:R-:W-:-:S04]  /*01f0*/  @!P1 FMUL R0, R0, R0 ;  /* 0x0000000000009220 */ /* 0x002fc80000400000 */
[----:B------:R-:W-:Y:S01]  /*0200*/  FADD R0, R0, 1 ;  /* 0x3f80000000007421 */ /* 0x000fe20000000000 */
[----:B--2---:R-:W-:-:S04]  /*0210*/  @!P2 FMUL R8, R8, R8 ;  /* 0x000000080808a220 */ /* 0x004fc80000400000 */
[----:B------:R-:W-:Y:S01]  /*0220*/  FSETP.GT.AND P1, PT, R0, 8.50705917302346158658e+37, PT ;  /* 0x7e8000000000780b */ /* 0x000fe20003f24000 */
[----:B------:R-:W-:-:S03]  /*0230*/  FADD R8, R8, 1 ;  /* 0x3f80000008087421 */ /* 0x000fc60000000000 */
[----:B------:R-:W-:Y:S02]  /*0240*/  FSEL R9, R11, 1, P1 ;  /* 0x3f8000000b097808 */ /* 0x000fe40000800000 */
[----:B------:R-:W-:-:S04]  /*0250*/  FSETP.GT.AND P2, PT, R8, 8.50705917302346158658e+37, PT ;  /* 0x7e8000000800780b */ /* 0x000fc80003f44000 */
[----:B------:R-:W-:-:S03]  /*0260*/  FSEL R11, R11, 1, P2 ;  /* 0x3f8000000b0b7808 */ /* 0x000fc60001000000 */
[----:B------:R-:W-:-:S06]  /*0270*/  @P1 FMUL R0, R0, 0.25 ;  /* 0x3e80000000001820 */ /* 0x000fcc0000400000 */
[----:B------:R-:W1:Y:S01]  /*0280*/  MUFU.RCP R0, R0 ;  /* 0x0000000000007308 */ /* 0x000e620000001000 */
[----:B------:R-:W-:-:S07]  /*0290*/  @P2 FMUL R8, R8, 0.25 ;  /* 0x3e80000008082820 */ /* 0x000fce0000400000 */
[----:B------:R-:W2:Y:S01]  /*02a0*/  MUFU.RCP R8, R8 ;  /* 0x0000000800087308 */ /* 0x000ea20000001000 */
[----:B-1----:R-:W-:-:S04]  /*02b0*/  FFMA R9, R0, R9, 1 ;  /* 0x3f80000000097423 */ /* 0x002fc80000000009 */
[----:B---3--:R-:W-:Y:S01]  /*02c0*/  FFMA R4, R9, R6, R4 ;  /* 0x0000000609047223 */ /* 0x008fe20000000004 */
[----:B--2---:R-:W-:-:S04]  /*02d0*/  FFMA R10, R8, R11, 1 ;  /* 0x3f800000080a7423 */ /* 0x004fc8000000000b */
[----:B------:R-:W-:Y:S01]  /*02e0*/  FFMA R5, R10, R7, R5 ;  /* 0x000000070a057223 */ /* 0x000fe20000000005 */
[----:B------:R-:W-:Y:S06]  /*02f0*/  @P0 EXIT ;  /* 0x000000000000094d */ /* 0x000fec0003800000 */
[----:B------:R-:W-:Y:S01]  /*0300*/  STG.E.64 desc[UR4][R2.64], R4 ;  /* 0x0000000402007986 */ /* 0x000fe2000c101b04 */
[----:B------:R-:W-:Y:S05]  /*0310*/  EXIT ;  /* 0x000000000000794d */ /* 0x000fea0003800000 */
.L_x_0:
[----:B------:R-:W-:-:S00]  /*0320*/  BRA `(.L_x_0) ;  /* 0xfffffffc00fc7947 */ /* 0x000fc0000383ffff */
[----:B------:R-:W-:-:S00]  /*0330*/  NOP ;  /* 0x0000000000007918 */ /* 0x000fc00000000000 */
        /* <DEDUP_REMOVED lines=12> */
.L_x_1:


//--------------------- .nv.constant0.triton_poi_fused_add_mul_sigmoid_12 --------------------------
	.section	.nv.constant0.triton_poi_fused_add_mul_sigmoid_12,"a",@progbits
	.sectionflags	@""
	.align	4
.nv.constant0.triton_poi_fused_add_mul_sigmoid_12:
	.zero		556
